	.headerflags	@"EF_CUDA_TEXMODE_UNIFIED EF_CUDA_64BIT_ADDRESS EF_CUDA_ACCELERATORS EF_CUDA_SM90 EF_CUDA_VIRTUAL_SM(EF_CUDA_SM90)"
	.elftype	@"ET_EXEC"


//--------------------- .nv.info                  --------------------------
	.section	.nv.info,"",@"SHT_CUDA_INFO"
	.align	4


	//----- nvinfo : EIATTR_REGCOUNT
	.align		4
        /*0000*/ 	.byte	0x04, 0x2f
        /*0002*/ 	.short	(.L_1 - .L_0)
	.align		4
.L_0:
        /*0004*/ 	.word	index@(triton_poi_fused_convolution_leaky_relu_5)
        /*0008*/ 	.word	0x0000000c


	//----- nvinfo : EIATTR_MIN_STACK_SIZE
	.align		4
.L_1:
        /*000c*/ 	.byte	0x04, 0x12
        /*000e*/ 	.short	(.L_3 - .L_2)
	.align		4
.L_2:
        /*0010*/ 	.word	index@(triton_poi_fused_convolution_leaky_relu_5)
        /*0014*/ 	.word	0x00000000


	//----- nvinfo : EIATTR_FRAME_SIZE
	.align		4
.L_3:
        /*0018*/ 	.byte	0x04, 0x11
        /*001a*/ 	.short	(.L_5 - .L_4)
	.align		4
.L_4:
        /*001c*/ 	.word	index@(triton_poi_fused_convolution_leaky_relu_5)
        /*0020*/ 	.word	0x00000000


	//----- nvinfo : EIATTR_MIN_STACK_SIZE
	.align		4
.L_5:
        /*0024*/ 	.byte	0x04, 0x12
        /*0026*/ 	.short	(.L_7 - .L_6)
	.align		4
.L_6:
        /*0028*/ 	.word	index@(triton_poi_fused_convolution_leaky_relu_5)
        /*002c*/ 	.word	0x00000000
.L_7:


//--------------------- .nv.info.triton_poi_fused_convolution_leaky_relu_5 --------------------------
	.section	.nv.info.triton_poi_fused_convolution_leaky_relu_5,"",@"SHT_CUDA_INFO"
	.sectionflags	@""
	.align	4


	//----- nvinfo : EIATTR_CUDA_API_VERSION
	.align		4
        /*0000*/ 	.byte	0x04, 0x37
        /*0002*/ 	.short	(.L_9 - .L_8)
.L_8:
        /*0004*/ 	.word	0x0000007c


	//----- nvinfo : EIATTR_KPARAM_INFO
	.align		4
.L_9:
        /*0008*/ 	.byte	0x04, 0x17
        /*000a*/ 	.short	(.L_11 - .L_10)
.L_10:
        /*000c*/ 	.word	0x00000000
        /*0010*/ 	.short	0x0002
        /*0012*/ 	.short	0x0010
        /*0014*/ 	.byte	0x00, 0xf0, 0x11, 0x00


	//----- nvinfo : EIATTR_KPARAM_INFO
	.align		4
.L_11:
        /*0018*/ 	.byte	0x04, 0x17
        /*001a*/ 	.short	(.L_13 - .L_12)
.L_12:
        /*001c*/ 	.word	0x00000000
        /*0020*/ 	.short	0x0001
        /*0022*/ 	.short	0x0008
        /*0024*/ 	.byte	0x00, 0xf4, 0x21, 0x00


	//----- nvinfo : EIATTR_KPARAM_INFO
	.align		4
.L_13:
        /*0028*/ 	.byte	0x04, 0x17
        /*002a*/ 	.short	(.L_15 - .L_14)
.L_14:
        /*002c*/ 	.word	0x00000000
        /*0030*/ 	.short	0x0000
        /*0032*/ 	.short	0x0000
        /*0034*/ 	.byte	0x00, 0xf4, 0x21, 0x00


	//----- nvinfo : EIATTR_SPARSE_MMA_MASK
	.align		4
.L_15:
        /*0038*/ 	.byte	0x03, 0x50
        /*003a*/ 	.short	0x0000


	//----- nvinfo : EIATTR_MAXREG_COUNT
	.align		4
        /*003c*/ 	.byte	0x03, 0x1b
        /*003e*/ 	.short	0x00ff


	//----- nvinfo : EIATTR_EXIT_INSTR_OFFSETS
	.align		4
        /*0040*/ 	.byte	0x04, 0x1c
        /*0042*/ 	.short	(.L_17 - .L_16)


	//   ....[0]....
.L_16:
        /*0044*/ 	.word	0x00000180


	//----- nvinfo : EIATTR_REQNTID
	.align		4
.L_17:
        /*0048*/ 	.byte	0x04, 0x10
        /*004a*/ 	.short	(.L_19 - .L_18)
.L_18:
        /*004c*/ 	.word	0x00000080
        /*0050*/ 	.word	0x00000001
        /*0054*/ 	.word	0x00000001


	//----- nvinfo : EIATTR_CBANK_PARAM_SIZE
	.align		4
.L_19:
        /*0058*/ 	.byte	0x03, 0x19
        /*005a*/ 	.short	0x0014


	//----- nvinfo : EIATTR_PARAM_CBANK
	.align		4
        /*005c*/ 	.byte	0x04, 0x0a
        /*005e*/ 	.short	(.L_21 - .L_20)
	.align		4
.L_20:
        /*0060*/ 	.word	index@(.nv.constant0.triton_poi_fused_convolution_leaky_relu_5)
        /*0064*/ 	.short	0x0210
        /*0066*/ 	.short	0x0014


	//----- nvinfo : EIATTR_SW_WAR
	.align		4
.L_21:
        /*0068*/ 	.byte	0x04, 0x36
        /*006a*/ 	.short	(.L_23 - .L_22)
.L_22:
        /*006c*/ 	.word	0x00000008
.L_23:


//--------------------- .nv.callgraph             --------------------------
	.section	.nv.callgraph,"",@"SHT_CUDA_CALLGRAPH"
	.align	4
	.sectionentsize	8
	.align		4
        /*0000*/ 	.word	0x00000000
	.align		4
        /*0004*/ 	.word	0xffffffff
	.align		4
        /*0008*/ 	.word	0x00000000
	.align		4
        /*000c*/ 	.word	0xfffffffe
	.align		4
        /*0010*/ 	.word	0x00000000
	.align		4
        /*0014*/ 	.word	0xfffffffd
	.align		4
        /*0018*/ 	.word	0x00000000
	.align		4
        /*001c*/ 	.word	0xfffffffc


//--------------------- .text.triton_poi_fused_convolution_leaky_relu_5 --------------------------
	.section	.text.triton_poi_fused_convolution_leaky_relu_5,"ax",@progbits
	.align	128
        .global         triton_poi_fused_convolution_leaky_relu_5
        .type           triton_poi_fused_convolution_leaky_relu_5,@function
        .size           triton_poi_fused_convolution_leaky_relu_5,(.L_x_1 - triton_poi_fused_convolution_leaky_relu_5)
        .other          triton_poi_fused_convolution_leaky_relu_5,@"STO_CUDA_ENTRY STV_DEFAULT"
triton_poi_fused_convolution_leaky_relu_5:
.text.triton_poi_fused_convolution_leaky_relu_5:
[----:B------:R-:W-:Y:S01]  /*0000*/  LDC R1, c[0x0][0x28] ;  /* 0x00000a00ff017b82 */ /* 0x000fe20000000800 */
[----:B------:R-:W1:Y:S07]  /*0010*/  S2R R0, SR_TID.X ;  /* 0x0000000000007919 */ /* 0x000e6e0000002100 */
[----:B------:R-:W2:Y:S01]  /*0020*/  LDC.64 R4, c[0x0][0x218] ;  /* 0x00008600ff047b82 */ /* 0x000ea20000000a00 */
[----:B------:R-:W-:Y:S01]  /*0030*/  ULDC.64 UR4, c[0x0][0x208] ;  /* 0x0000820000047ab9 */ /* 0x000fe20000000a00 */
[----:B------:R-:W3:Y:S01]  /*0040*/  S2R R7, SR_CTAID.X ;  /* 0x0000000000077919 */ /* 0x000ee20000002500 */
[----:B-1----:R-:W-:-:S02]  /*0050*/  LOP3.LUT R0, R0, 0x7f, RZ, 0xc0, !PT ;  /* 0x0000007f00007812 */ /* 0x002fc400078ec0ff */
[----:B---3--:R-:W-:-:S03]  /*0060*/  SHF.R.S32.HI R2, RZ, 0x18, R7 ;  /* 0x00000018ff027819 */ /* 0x008fc60000011407 */
[----:B------:R-:W-:Y:S01]  /*0070*/  IMAD R7, R7, 0x80, R0 ;  /* 0x0000008007077824 */ /* 0x000fe200078e0200 */
[----:B------:R-:W-:Y:S02]  /*0080*/  SGXT R0, R2, 0x1 ;  /* 0x000000010200781a */ /* 0x000fe40000000200 */
[----:B------:R-:W1:Y:S02]  /*0090*/  LDC.64 R2, c[0x0][0x210] ;  /* 0x00008400ff027b82 */ /* 0x000e640000000a00 */
[----:B------:R-:W-:-:S04]  /*00a0*/  LEA.HI R0, R0, R7, RZ, 0x2 ;  /* 0x0000000700007211 */ /* 0x000fc800078f10ff */
[--C-:B------:R-:W-:Y:S02]  /*00b0*/  SHF.R.S32.HI R6, RZ, 0x2, R0.reuse ;  /* 0x00000002ff067819 */ /* 0x100fe40000011400 */
[----:B------:R-:W-:-:S04]  /*00c0*/  SHF.R.S32.HI R9, RZ, 0x1f, R0 ;  /* 0x0000001fff097819 */ /* 0x000fc80000011400 */
[----:B------:R-:W-:-:S04]  /*00d0*/  LEA.HI R9, R9, R6, RZ, 0x8 ;  /* 0x0000000609097211 */ /* 0x000fc800078f40ff */
[----:B------:R-:W-:-:S05]  /*00e0*/  LOP3.LUT R9, R9, 0xffffff00, RZ, 0xc0, !PT ;  /* 0xffffff0009097812 */ /* 0x000fca00078ec0ff */
[----:B------:R-:W-:Y:S02]  /*00f0*/  IMAD.IADD R9, R6, 0x1, -R9 ;  /* 0x0000000106097824 */ /* 0x000fe400078e0a09 */
[----:B-1----:R-:W-:-:S04]  /*0100*/  IMAD.WIDE R2, R7, 0x4, R2 ;  /* 0x0000000407027825 */ /* 0x002fc800078e0202 */
[----:B--2---:R-:W-:Y:S01]  /*0110*/  IMAD.WIDE R4, R9, 0x4, R4 ;  /* 0x0000000409047825 */ /* 0x004fe200078e0204 */
[----:B------:R-:W2:Y:S05]  /*0120*/  LDG.E R0, desc[UR4][R2.64] ;  /* 0x0000000402007981 */ /* 0x000eaa000c1e1900 */
[----:B------:R-:W2:Y:S02]  /*0130*/  LDG.E.EL R5, desc[UR4][R4.64] ;  /* 0x0000000404057981 */ /* 0x000ea4000c2e1900 */
[C---:B--2---:R-:W-:Y:S01]  /*0140*/  FSETP.GT.AND P0, PT, R0.reuse, -R5, PT ;  /* 0x800000050000720b */ /* 0x044fe20003f04000 */
[----:B------:R-:W-:-:S12]  /*0150*/  FADD R7, R0, R5 ;  /* 0x0000000500077221 */ /* 0x000fd80000000000 */
[----:B------:R-:W-:-:S05]  /*0160*/  @!P0 FMUL R7, R7, 0.10000000149011611938 ;  /* 0x3dcccccd07078820 */ /* 0x000fca0000400000 */
[----:B------:R-:W-:Y:S01]  /*0170*/  STG.E desc[UR4][R2.64], R7 ;  /* 0x0000000702007986 */ /* 0x000fe2000c101904 */
[----:B------:R-:W-:Y:S05]  /*0180*/  EXIT ;  /* 0x000000000000794d */ /* 0x000fea0003800000 */
.L_x_0:
[----:B------:R-:W-:-:S00]  /*0190*/  BRA `(.L_x_0) ;  /* 0xfffffffc00fc7947 */ /* 0x000fc0000383ffff */
[----:B------:R-:W-:-:S00]  /*01a0*/  NOP ;  /* 0x0000000000007918 */ /* 0x000fc00000000000 */
        /* <DEDUP_REMOVED lines=13> */
.L_x_1:


//--------------------- .nv.constant0.triton_poi_fused_convolution_leaky_relu_5 --------------------------
	.section	.nv.constant0.triton_poi_fused_convolution_leaky_relu_5,"a",@progbits
	.sectionflags	@""
	.align	4
.nv.constant0.triton_poi_fused_convolution_leaky_relu_5:
	.zero		548
